//
// Generated by NVIDIA NVVM Compiler
//
// Compiler Build ID: CL-36424714
// Cuda compilation tools, release 13.0, V13.0.88
// Based on NVVM 20.0.0
//

.version 9.0
.target sm_100
.address_size 64

	// .globl	_Z10fhn_kernelPfS_S_S_S_fifii

.visible .entry _Z10fhn_kernelPfS_S_S_S_fifii(
	.param .u64 .ptr .align 1 _Z10fhn_kernelPfS_S_S_S_fifii_param_0,
	.param .u64 .ptr .align 1 _Z10fhn_kernelPfS_S_S_S_fifii_param_1,
	.param .u64 .ptr .align 1 _Z10fhn_kernelPfS_S_S_S_fifii_param_2,
	.param .u64 .ptr .align 1 _Z10fhn_kernelPfS_S_S_S_fifii_param_3,
	.param .u64 .ptr .align 1 _Z10fhn_kernelPfS_S_S_S_fifii_param_4,
	.param .f32 _Z10fhn_kernelPfS_S_S_S_fifii_param_5,
	.param .u32 _Z10fhn_kernelPfS_S_S_S_fifii_param_6,
	.param .f32 _Z10fhn_kernelPfS_S_S_S_fifii_param_7,
	.param .u32 _Z10fhn_kernelPfS_S_S_S_fifii_param_8,
	.param .u32 _Z10fhn_kernelPfS_S_S_S_fifii_param_9
)
{
	.reg .pred 	%p<17>;
	.reg .b32 	%r<65>;
	.reg .b32 	%f<46>;
	.reg .b64 	%rd<34>;
	.reg .b64 	%fd<67>;

	ld.param.u64 	%rd4, [_Z10fhn_kernelPfS_S_S_S_fifii_param_0];
	ld.param.u64 	%rd5, [_Z10fhn_kernelPfS_S_S_S_fifii_param_1];
	ld.param.u64 	%rd6, [_Z10fhn_kernelPfS_S_S_S_fifii_param_2];
	ld.param.u64 	%rd7, [_Z10fhn_kernelPfS_S_S_S_fifii_param_3];
	ld.param.u64 	%rd8, [_Z10fhn_kernelPfS_S_S_S_fifii_param_4];
	ld.param.f32 	%f19, [_Z10fhn_kernelPfS_S_S_S_fifii_param_5];
	ld.param.u32 	%r35, [_Z10fhn_kernelPfS_S_S_S_fifii_param_6];
	ld.param.u32 	%r33, [_Z10fhn_kernelPfS_S_S_S_fifii_param_8];
	ld.param.u32 	%r34, [_Z10fhn_kernelPfS_S_S_S_fifii_param_9];
	cvta.to.global.u64 	%rd1, %rd8;
	cvta.to.global.u64 	%rd2, %rd7;
	cvta.to.global.u64 	%rd3, %rd6;
	cvta.to.global.u64 	%rd9, %rd5;
	cvta.to.global.u64 	%rd10, %rd4;
	mov.u32 	%r36, %ctaid.x;
	mov.u32 	%r37, %ntid.x;
	mov.u32 	%r38, %tid.x;
	mad.lo.s32 	%r1, %r36, %r37, %r38;
	mul.wide.s32 	%rd11, %r1, 4;
	add.s64 	%rd12, %rd10, %rd11;
	ld.global.f32 	%f43, [%rd12];
	add.s64 	%rd13, %rd9, %rd11;
	ld.global.f32 	%f42, [%rd13];
	setp.ge.s32 	%p1, %r1, %r35;
	@%p1 bra 	$L__BB0_23;
	mul.lo.s32 	%r2, %r34, %r33;
	setp.lt.s32 	%p2, %r2, 1;
	@%p2 bra 	$L__BB0_23;
	cvt.f64.f32 	%fd1, %f19;
	mul.lo.s32 	%r3, %r34, %r1;
	and.b32  	%r4, %r2, 3;
	setp.lt.u32 	%p3, %r2, 4;
	mov.b32 	%r62, 0;
	mov.u32 	%r54, %r62;
	@%p3 bra 	$L__BB0_17;
	and.b32  	%r62, %r2, 2147483644;
	neg.s32 	%r53, %r62;
	mov.b32 	%r54, 0;
	mov.b32 	%r52, 1;
$L__BB0_4:
	add.s32 	%r10, %r52, -1;
	cvt.f64.f32 	%fd2, %f43;
	add.f64 	%fd3, %fd2, 0dBFD999999999999A;
	mul.f64 	%fd4, %fd3, %fd2;
	mov.f32 	%f20, 0f3F800000;
	sub.f32 	%f21, %f20, %f43;
	cvt.f64.f32 	%fd5, %f21;
	mul.f64 	%fd6, %fd4, %fd5;
	cvt.f64.f32 	%fd7, %f42;
	sub.f64 	%fd8, %fd6, %fd7;
	mul.f64 	%fd9, %fd8, 0d4024000000000000;
	fma.rn.f64 	%fd10, %fd9, %fd1, %fd2;
	cvt.rn.f32.f64 	%f5, %fd10;
	mul.f64 	%fd11, %fd7, 0dBFE999999999999A;
	fma.rn.f64 	%fd12, %fd2, 0d3FC999999999999A, %fd11;
	mul.f64 	%fd13, %fd12, 0d3FE0000000000000;
	fma.rn.f64 	%fd14, %fd13, %fd1, %fd7;
	cvt.rn.f32.f64 	%f6, %fd14;
	setp.eq.s32 	%p4, %r54, 0;
	@%p4 bra 	$L__BB0_6;
	rem.s32 	%r42, %r10, %r33;
	setp.ne.s32 	%p5, %r42, 0;
	@%p5 bra 	$L__BB0_7;
$L__BB0_6:
	add.s32 	%r43, %r54, %r3;
	mul.wide.s32 	%rd14, %r43, 4;
	add.s64 	%rd15, %rd3, %rd14;
	st.global.f32 	[%rd15], %f43;
	add.s64 	%rd16, %rd2, %rd14;
	st.global.f32 	[%rd16], %f42;
	cvt.rn.f32.u32 	%f22, %r10;
	mul.f32 	%f23, %f19, %f22;
	add.s64 	%rd17, %rd1, %rd14;
	st.global.f32 	[%rd17], %f23;
	add.s32 	%r54, %r54, 1;
$L__BB0_7:
	add.s32 	%r13, %r52, 2;
	cvt.f64.f32 	%fd15, %f5;
	add.f64 	%fd16, %fd15, 0dBFD999999999999A;
	mul.f64 	%fd17, %fd16, %fd15;
	mov.f32 	%f24, 0f3F800000;
	sub.f32 	%f25, %f24, %f5;
	cvt.f64.f32 	%fd18, %f25;
	mul.f64 	%fd19, %fd17, %fd18;
	cvt.f64.f32 	%fd20, %f6;
	sub.f64 	%fd21, %fd19, %fd20;
	mul.f64 	%fd22, %fd21, 0d4024000000000000;
	fma.rn.f64 	%fd23, %fd22, %fd1, %fd15;
	cvt.rn.f32.f64 	%f7, %fd23;
	mul.f64 	%fd24, %fd20, 0dBFE999999999999A;
	fma.rn.f64 	%fd25, %fd15, 0d3FC999999999999A, %fd24;
	mul.f64 	%fd26, %fd25, 0d3FE0000000000000;
	fma.rn.f64 	%fd27, %fd26, %fd1, %fd20;
	cvt.rn.f32.f64 	%f8, %fd27;
	setp.eq.s32 	%p6, %r54, 0;
	@%p6 bra 	$L__BB0_9;
	rem.s32 	%r44, %r52, %r33;
	setp.ne.s32 	%p7, %r44, 0;
	@%p7 bra 	$L__BB0_10;
$L__BB0_9:
	add.s32 	%r45, %r54, %r3;
	mul.wide.s32 	%rd18, %r45, 4;
	add.s64 	%rd19, %rd3, %rd18;
	st.global.f32 	[%rd19], %f5;
	add.s64 	%rd20, %rd2, %rd18;
	st.global.f32 	[%rd20], %f6;
	cvt.rn.f32.u32 	%f26, %r52;
	mul.f32 	%f27, %f19, %f26;
	add.s64 	%rd21, %rd1, %rd18;
	st.global.f32 	[%rd21], %f27;
	add.s32 	%r54, %r54, 1;
$L__BB0_10:
	add.s32 	%r16, %r52, 1;
	cvt.f64.f32 	%fd28, %f7;
	add.f64 	%fd29, %fd28, 0dBFD999999999999A;
	mul.f64 	%fd30, %fd29, %fd28;
	mov.f32 	%f28, 0f3F800000;
	sub.f32 	%f29, %f28, %f7;
	cvt.f64.f32 	%fd31, %f29;
	mul.f64 	%fd32, %fd30, %fd31;
	cvt.f64.f32 	%fd33, %f8;
	sub.f64 	%fd34, %fd32, %fd33;
	mul.f64 	%fd35, %fd34, 0d4024000000000000;
	fma.rn.f64 	%fd36, %fd35, %fd1, %fd28;
	cvt.rn.f32.f64 	%f9, %fd36;
	mul.f64 	%fd37, %fd33, 0dBFE999999999999A;
	fma.rn.f64 	%fd38, %fd28, 0d3FC999999999999A, %fd37;
	mul.f64 	%fd39, %fd38, 0d3FE0000000000000;
	fma.rn.f64 	%fd40, %fd39, %fd1, %fd33;
	cvt.rn.f32.f64 	%f10, %fd40;
	setp.eq.s32 	%p8, %r54, 0;
	@%p8 bra 	$L__BB0_12;
	rem.s32 	%r46, %r16, %r33;
	setp.ne.s32 	%p9, %r46, 0;
	@%p9 bra 	$L__BB0_13;
$L__BB0_12:
	add.s32 	%r47, %r54, %r3;
	mul.wide.s32 	%rd22, %r47, 4;
	add.s64 	%rd23, %rd3, %rd22;
	st.global.f32 	[%rd23], %f7;
	add.s64 	%rd24, %rd2, %rd22;
	st.global.f32 	[%rd24], %f8;
	cvt.rn.f32.u32 	%f30, %r16;
	mul.f32 	%f31, %f19, %f30;
	add.s64 	%rd25, %rd1, %rd22;
	st.global.f32 	[%rd25], %f31;
	add.s32 	%r54, %r54, 1;
$L__BB0_13:
	cvt.f64.f32 	%fd41, %f9;
	add.f64 	%fd42, %fd41, 0dBFD999999999999A;
	mul.f64 	%fd43, %fd42, %fd41;
	mov.f32 	%f32, 0f3F800000;
	sub.f32 	%f33, %f32, %f9;
	cvt.f64.f32 	%fd44, %f33;
	mul.f64 	%fd45, %fd43, %fd44;
	cvt.f64.f32 	%fd46, %f10;
	sub.f64 	%fd47, %fd45, %fd46;
	mul.f64 	%fd48, %fd47, 0d4024000000000000;
	fma.rn.f64 	%fd49, %fd48, %fd1, %fd41;
	cvt.rn.f32.f64 	%f43, %fd49;
	mul.f64 	%fd50, %fd46, 0dBFE999999999999A;
	fma.rn.f64 	%fd51, %fd41, 0d3FC999999999999A, %fd50;
	mul.f64 	%fd52, %fd51, 0d3FE0000000000000;
	fma.rn.f64 	%fd53, %fd52, %fd1, %fd46;
	cvt.rn.f32.f64 	%f42, %fd53;
	setp.eq.s32 	%p10, %r54, 0;
	@%p10 bra 	$L__BB0_15;
	rem.s32 	%r48, %r13, %r33;
	setp.ne.s32 	%p11, %r48, 0;
	@%p11 bra 	$L__BB0_16;
$L__BB0_15:
	add.s32 	%r49, %r54, %r3;
	mul.wide.s32 	%rd26, %r49, 4;
	add.s64 	%rd27, %rd3, %rd26;
	st.global.f32 	[%rd27], %f9;
	add.s64 	%rd28, %rd2, %rd26;
	st.global.f32 	[%rd28], %f10;
	cvt.rn.f32.u32 	%f34, %r13;
	mul.f32 	%f35, %f19, %f34;
	add.s64 	%rd29, %rd1, %rd26;
	st.global.f32 	[%rd29], %f35;
	add.s32 	%r54, %r54, 1;
$L__BB0_16:
	add.s32 	%r53, %r53, 4;
	add.s32 	%r52, %r52, 4;
	setp.ne.s32 	%p12, %r53, 0;
	@%p12 bra 	$L__BB0_4;
$L__BB0_17:
	setp.eq.s32 	%p13, %r4, 0;
	@%p13 bra 	$L__BB0_23;
	neg.s32 	%r61, %r4;
$L__BB0_19:
	.pragma "nounroll";
	cvt.f64.f32 	%fd54, %f43;
	add.f64 	%fd55, %fd54, 0dBFD999999999999A;
	mul.f64 	%fd56, %fd55, %fd54;
	mov.f32 	%f36, 0f3F800000;
	sub.f32 	%f37, %f36, %f43;
	cvt.f64.f32 	%fd57, %f37;
	mul.f64 	%fd58, %fd56, %fd57;
	cvt.f64.f32 	%fd59, %f42;
	sub.f64 	%fd60, %fd58, %fd59;
	mul.f64 	%fd61, %fd60, 0d4024000000000000;
	fma.rn.f64 	%fd62, %fd61, %fd1, %fd54;
	cvt.rn.f32.f64 	%f17, %fd62;
	mul.f64 	%fd63, %fd59, 0dBFE999999999999A;
	fma.rn.f64 	%fd64, %fd54, 0d3FC999999999999A, %fd63;
	mul.f64 	%fd65, %fd64, 0d3FE0000000000000;
	fma.rn.f64 	%fd66, %fd65, %fd1, %fd59;
	cvt.rn.f32.f64 	%f18, %fd66;
	setp.eq.s32 	%p14, %r54, 0;
	@%p14 bra 	$L__BB0_21;
	rem.s32 	%r50, %r62, %r33;
	setp.ne.s32 	%p15, %r50, 0;
	@%p15 bra 	$L__BB0_22;
$L__BB0_21:
	add.s32 	%r51, %r54, %r3;
	mul.wide.s32 	%rd30, %r51, 4;
	add.s64 	%rd31, %rd3, %rd30;
	st.global.f32 	[%rd31], %f43;
	add.s64 	%rd32, %rd2, %rd30;
	st.global.f32 	[%rd32], %f42;
	cvt.rn.f32.u32 	%f38, %r62;
	mul.f32 	%f39, %f19, %f38;
	add.s64 	%rd33, %rd1, %rd30;
	st.global.f32 	[%rd33], %f39;
	add.s32 	%r54, %r54, 1;
$L__BB0_22:
	add.s32 	%r62, %r62, 1;
	add.s32 	%r61, %r61, 1;
	setp.ne.s32 	%p16, %r61, 0;
	mov.f32 	%f42, %f18;
	mov.f32 	%f43, %f17;
	@%p16 bra 	$L__BB0_19;
$L__BB0_23:
	ret;

}


// ===== COMPILED SASS (sm_100) =====

	.target	sm_100

	.elftype	@"ET_EXEC"


//--------------------- .note.nv.tkinfo           --------------------------
	.section	.note.nv.tkinfo,"",@"SHT_NOTE"
	.sectionflags	@"SHF_NOTE_NV_TKINFO"
	.tkinfo
        /*0018*/ 	.word	0x00000002
        /*0030*/ 	.string	""
        /*0030*/ 	.string	"ptxas"
        /*0030*/ 	.string	"Cuda compilation tools, release 13.0, V13.0.88"
        /*0030*/ 	.string	"Build cuda_13.0.r13.0/compiler.36424714_0"
        /*0030*/ 	.string	"-arch sm_100 -m 64 "



//--------------------- .note.nv.cuinfo           --------------------------
	.section	.note.nv.cuinfo,"",@"SHT_NOTE"
	.sectionflags	@"SHF_NOTE_NV_CUINFO"
        /*0018*/ 	.short	0x0002
        /*001a*/ 	.short	0x0064
        /*001c*/ 	.short	0x0082
	.zero		2


//--------------------- .nv.info                  --------------------------
	.section	.nv.info,"",@"SHT_CUDA_INFO"
	.align	4


	//----- nvinfo : EIATTR_REGCOUNT
	.align		4
        /*0000*/ 	.byte	0x04, 0x2f
        /*0002*/ 	.short	(.L_1 - .L_0)
	.align		4
.L_0:
        /*0004*/ 	.word	index@(_Z10fhn_kernelPfS_S_S_S_fifii)
        /*0008*/ 	.word	0x0000001e


	//----- nvinfo : EIATTR_FRAME_SIZE
	.align		4
.L_1:
        /*000c*/ 	.byte	0x04, 0x11
        /*000e*/ 	.short	(.L_3 - .L_2)
	.align		4
.L_2:
        /*0010*/ 	.word	index@(_Z10fhn_kernelPfS_S_S_S_fifii)
        /*0014*/ 	.word	0x00000000


	//----- nvinfo : EIATTR_MIN_STACK_SIZE
	.align		4
.L_3:
        /*0018*/ 	.byte	0x04, 0x12
        /*001a*/ 	.short	(.L_5 - .L_4)
	.align		4
.L_4:
        /*001c*/ 	.word	index@(_Z10fhn_kernelPfS_S_S_S_fifii)
        /*0020*/ 	.word	0x00000000
.L_5:


//--------------------- .nv.compat                --------------------------
	.section	.nv.compat,"",@"SHT_CUDA_COMPAT_INFO"
	.align	4
        /*0000*/ 	.byte	0x02, 0x09, 0x00, 0x00, 0x02, 0x02, 0x01, 0x00, 0x02, 0x05, 0x05, 0x00, 0x03, 0x07, 0x01, 0x01
        /*0010*/ 	.byte	0x02, 0x03, 0x00, 0x00, 0x02, 0x06, 0x01, 0x00, 0x04, 0x0b, 0x08, 0x00, 0x01, 0x00, 0x00, 0x00
        /*0020*/ 	.byte	0x00, 0x00, 0x00, 0x00


//--------------------- .nv.info._Z10fhn_kernelPfS_S_S_S_fifii --------------------------
	.section	.nv.info._Z10fhn_kernelPfS_S_S_S_fifii,"",@"SHT_CUDA_INFO"
	.sectionflags	@""
	.align	4


	//----- nvinfo : EIATTR_CUDA_API_VERSION
	.align		4
        /*0000*/ 	.byte	0x04, 0x37
        /*0002*/ 	.short	(.L_7 - .L_6)
.L_6:
        /*0004*/ 	.word	0x00000082


	//----- nvinfo : EIATTR_KPARAM_INFO
	.align		4
.L_7:
        /*0008*/ 	.byte	0x04, 0x17
        /*000a*/ 	.short	(.L_9 - .L_8)
.L_8:
        /*000c*/ 	.word	0x00000000
        /*0010*/ 	.short	0x0009
        /*0012*/ 	.short	0x0038
        /*0014*/ 	.byte	0x00, 0xf0, 0x11, 0x00


	//----- nvinfo : EIATTR_KPARAM_INFO
	.align		4
.L_9:
        /*0018*/ 	.byte	0x04, 0x17
        /*001a*/ 	.short	(.L_11 - .L_10)
.L_10:
        /*001c*/ 	.word	0x00000000
        /*0020*/ 	.short	0x0008
        /*0022*/ 	.short	0x0034
        /*0024*/ 	.byte	0x00, 0xf0, 0x11, 0x00


	//----- nvinfo : EIATTR_KPARAM_INFO
	.align		4
.L_11:
        /*0028*/ 	.byte	0x04, 0x17
        /*002a*/ 	.short	(.L_13 - .L_12)
.L_12:
        /*002c*/ 	.word	0x00000000
        /*0030*/ 	.short	0x0007
        /*0032*/ 	.short	0x0030
        /*0034*/ 	.byte	0x00, 0xf0, 0x11, 0x00


	//----- nvinfo : EIATTR_KPARAM_INFO
	.align		4
.L_13:
        /*0038*/ 	.byte	0x04, 0x17
        /*003a*/ 	.short	(.L_15 - .L_14)
.L_14:
        /*003c*/ 	.word	0x00000000
        /*0040*/ 	.short	0x0006
        /*0042*/ 	.short	0x002c
        /*0044*/ 	.byte	0x00, 0xf0, 0x11, 0x00


	//----- nvinfo : EIATTR_KPARAM_INFO
	.align		4
.L_15:
        /*0048*/ 	.byte	0x04, 0x17
        /*004a*/ 	.short	(.L_17 - .L_16)
.L_16:
        /*004c*/ 	.word	0x00000000
        /*0050*/ 	.short	0x0005
        /*0052*/ 	.short	0x0028
        /*0054*/ 	.byte	0x00, 0xf0, 0x11, 0x00


	//----- nvinfo : EIATTR_KPARAM_INFO
	.align		4
.L_17:
        /*0058*/ 	.byte	0x04, 0x17
        /*005a*/ 	.short	(.L_19 - .L_18)
.L_18:
        /*005c*/ 	.word	0x00000000
        /*0060*/ 	.short	0x0004
        /*0062*/ 	.short	0x0020
        /*0064*/ 	.byte	0x00, 0xf5, 0x21, 0x00


	//----- nvinfo : EIATTR_KPARAM_INFO
	.align		4
.L_19:
        /*0068*/ 	.byte	0x04, 0x17
        /*006a*/ 	.short	(.L_21 - .L_20)
.L_20:
        /*006c*/ 	.word	0x00000000
        /*0070*/ 	.short	0x0003
        /*0072*/ 	.short	0x0018
        /*0074*/ 	.byte	0x00, 0xf5, 0x21, 0x00


	//----- nvinfo : EIATTR_KPARAM_INFO
	.align		4
.L_21:
        /*0078*/ 	.byte	0x04, 0x17
        /*007a*/ 	.short	(.L_23 - .L_22)
.L_22:
        /*007c*/ 	.word	0x00000000
        /*0080*/ 	.short	0x0002
        /*0082*/ 	.short	0x0010
        /*0084*/ 	.byte	0x00, 0xf5, 0x21, 0x00


	//----- nvinfo : EIATTR_KPARAM_INFO
	.align		4
.L_23:
        /*0088*/ 	.byte	0x04, 0x17
        /*008a*/ 	.short	(.L_25 - .L_24)
.L_24:
        /*008c*/ 	.word	0x00000000
        /*0090*/ 	.short	0x0001
        /*0092*/ 	.short	0x0008
        /*0094*/ 	.byte	0x00, 0xf5, 0x21, 0x00


	//----- nvinfo : EIATTR_KPARAM_INFO
	.align		4
.L_25:
        /*0098*/ 	.byte	0x04, 0x17
        /*009a*/ 	.short	(.L_27 - .L_26)
.L_26:
        /*009c*/ 	.word	0x00000000
        /*00a0*/ 	.short	0x0000
        /*00a2*/ 	.short	0x0000
        /*00a4*/ 	.byte	0x00, 0xf5, 0x21, 0x00


	//----- nvinfo : EIATTR_SPARSE_MMA_MASK
	.align		4
.L_27:
        /*00a8*/ 	.byte	0x03, 0x50
        /*00aa*/ 	.short	0x0000


	//----- nvinfo : EIATTR_MAXREG_COUNT
	.align		4
        /*00ac*/ 	.byte	0x03, 0x1b
        /*00ae*/ 	.short	0x00ff


	//----- nvinfo : EIATTR_MERCURY_ISA_VERSION
	.align		4
        /*00b0*/ 	.byte	0x03, 0x5f
        /*00b2*/ 	.short	0x0101


	//----- nvinfo : EIATTR_VRC_CTA_INIT_COUNT
	.align		4
        /*00b4*/ 	.byte	0x02, 0x4a
	.zero		1
	.zero		1


	//----- nvinfo : EIATTR_EXIT_INSTR_OFFSETS
	.align		4
        /*00b8*/ 	.byte	0x04, 0x1c
        /*00ba*/ 	.short	(.L_29 - .L_28)


	//   ....[0]....
.L_28:
        /*00bc*/ 	.word	0x00000070


	//   ....[1]....
        /*00c0*/ 	.word	0x000000c0


	//   ....[2]....
        /*00c4*/ 	.word	0x00001040


	//   ....[3]....
        /*00c8*/ 	.word	0x000014a0


	//----- nvinfo : EIATTR_CBANK_PARAM_SIZE
	.align		4
.L_29:
        /*00cc*/ 	.byte	0x03, 0x19
        /*00ce*/ 	.short	0x003c


	//----- nvinfo : EIATTR_PARAM_CBANK
	.align		4
        /*00d0*/ 	.byte	0x04, 0x0a
        /*00d2*/ 	.short	(.L_31 - .L_30)
	.align		4
.L_30:
        /*00d4*/ 	.word	index@(.nv.constant0._Z10fhn_kernelPfS_S_S_S_fifii)
        /*00d8*/ 	.short	0x0380
        /*00da*/ 	.short	0x003c


	//----- nvinfo : EIATTR_SW_WAR
	.align		4
.L_31:
        /*00dc*/ 	.byte	0x04, 0x36
        /*00de*/ 	.short	(.L_33 - .L_32)
.L_32:
        /*00e0*/ 	.word	0x00000008
.L_33:


//--------------------- .nv.callgraph             --------------------------
	.section	.nv.callgraph,"",@"SHT_CUDA_CALLGRAPH"
	.align	4
	.sectionentsize	8
	.align		4
        /*0000*/ 	.word	0x00000000
	.align		4
        /*0004*/ 	.word	0xffffffff
	.align		4
        /*0008*/ 	.word	0x00000000
	.align		4
        /*000c*/ 	.word	0xfffffffe
	.align		4
        /*0010*/ 	.word	0x00000000
	.align		4
        /*0014*/ 	.word	0xfffffffd
	.align		4
        /*0018*/ 	.word	0x00000000
	.align		4
        /*001c*/ 	.word	0xfffffffc


//--------------------- .text._Z10fhn_kernelPfS_S_S_S_fifii --------------------------
	.section	.text._Z10fhn_kernelPfS_S_S_S_fifii,"ax",@progbits
	.align	128
        .global         _Z10fhn_kernelPfS_S_S_S_fifii
        .type           _Z10fhn_kernelPfS_S_S_S_fifii,@function
        .size           _Z10fhn_kernelPfS_S_S_S_fifii,(.L_x_14 - _Z10fhn_kernelPfS_S_S_S_fifii)
        .other          _Z10fhn_kernelPfS_S_S_S_fifii,@"STO_CUDA_ENTRY STV_DEFAULT"
_Z10fhn_kernelPfS_S_S_S_fifii:
.text._Z10fhn_kernelPfS_S_S_S_fifii:
[----:B------:R-:W-:Y:S01]  /*0000*/  LDC R1, c[0x0][0x37c] ;  /* 0x0000df00ff017b82 */ /* 0x000fe20000000800 */
[----:B------:R-:W0:Y:S07]  /*0010*/  S2R R3, SR_TID.X ;  /* 0x0000000000037919 */ /* 0x000e2e0000002100 */
[----:B------:R-:W0:Y:S01]  /*0020*/  S2UR UR4, SR_CTAID.X ;  /* 0x00000000000479c3 */ /* 0x000e220000002500 */
[----:B------:R-:W1:Y:S07]  /*0030*/  LDCU UR5, c[0x0][0x3ac] ;  /* 0x00007580ff0577ac */ /* 0x000e6e0008000800 */
[----:B------:R-:W0:Y:S02]  /*0040*/  LDC R0, c[0x0][0x360] ;  /* 0x0000d800ff007b82 */ /* 0x000e240000000800 */
[----:B0-----:R-:W-:-:S05]  /*0050*/  IMAD R0, R0, UR4, R3 ;  /* 0x0000000400007c24 */ /* 0x001fca000f8e0203 */
[----:B-1----:R-:W-:-:S13]  /*0060*/  ISETP.GE.AND P0, PT, R0, UR5, PT ;  /* 0x0000000500007c0c */ /* 0x002fda000bf06270 */
[----:B------:R-:W-:Y:S05]  /*0070*/  @P0 EXIT ;  /* 0x000000000000094d */ /* 0x000fea0003800000 */
[----:B------:R-:W0:Y:S01]  /*0080*/  LDC R8, c[0x0][0x3b4] ;  /* 0x0000ed00ff087b82 */ /* 0x000e220000000800 */
[----:B------:R-:W0:Y:S02]  /*0090*/  LDCU UR4, c[0x0][0x3b8] ;  /* 0x00007700ff0477ac */ /* 0x000e240008000800 */
[----:B0-----:R-:W-:-:S05]  /*00a0*/  IMAD R8, R8, UR4, RZ ;  /* 0x0000000408087c24 */ /* 0x001fca000f8e02ff */
[----:B------:R-:W-:-:S13]  /*00b0*/  ISETP.GE.AND P0, PT, R8, 0x1, PT ;  /* 0x000000010800780c */ /* 0x000fda0003f06270 */
[----:B------:R-:W-:Y:S05]  /*00c0*/  @!P0 EXIT ;  /* 0x000000000000894d */ /* 0x000fea0003800000 */
[----:B------:R-:W0:Y:S01]  /*00d0*/  LDC.64 R4, c[0x0][0x380] ;  /* 0x0000e000ff047b82 */ /* 0x000e220000000a00 */
[----:B------:R-:W1:Y:S01]  /*00e0*/  LDCU UR4, c[0x0][0x3a8] ;  /* 0x00007500ff0477ac */ /* 0x000e620008000800 */
[----:B------:R-:W2:Y:S06]  /*00f0*/  LDCU.64 UR6, c[0x0][0x358] ;  /* 0x00006b00ff0677ac */ /* 0x000eac0008000a00 */
[----:B------:R-:W3:Y:S01]  /*0100*/  LDC.64 R6, c[0x0][0x388] ;  /* 0x0000e200ff067b82 */ /* 0x000ee20000000a00 */
[C---:B------:R-:W-:Y:S01]  /*0110*/  ISETP.GE.U32.AND P0, PT, R8.reuse, 0x4, PT ;  /* 0x000000040800780c */ /* 0x040fe20003f06070 */
[----:B------:R-:W-:Y:S01]  /*0120*/  HFMA2 R3, -RZ, RZ, 0, 0 ;  /* 0x00000000ff037431 */ /* 0x000fe200000001ff */
[----:B------:R-:W-:Y:S01]  /*0130*/  LOP3.LUT R2, R8, 0x3, RZ, 0xc0, !PT ;  /* 0x0000000308027812 */ /* 0x000fe200078ec0ff */
[----:B-1----:R-:W1:Y:S01]  /*0140*/  F2F.F64.F32 R10, UR4 ;  /* 0x00000004000a7d10 */ /* 0x002e620008201800 */
[----:B0-----:R-:W-:Y:S01]  /*0150*/  IMAD.WIDE R4, R0, 0x4, R4 ;  /* 0x0000000400047825 */ /* 0x001fe200078e0204 */
[----:B------:R-:W-:-:S04]  /*0160*/  UMOV UR4, URZ ;  /* 0x000000ff00047c82 */ /* 0x000fc80008000000 */
[----:B--2---:R0:W5:Y:S01]  /*0170*/  LDG.E R19, desc[UR6][R4.64] ;  /* 0x0000000604137981 */ /* 0x004162000c1e1900 */
[----:B---3--:R-:W-:-:S05]  /*0180*/  IMAD.WIDE R6, R0, 0x4, R6 ;  /* 0x0000000400067825 */ /* 0x008fca00078e0206 */
[----:B------:R0:W5:Y:S01]  /*0190*/  LDG.E R18, desc[UR6][R6.64] ;  /* 0x0000000606127981 */ /* 0x000162000c1e1900 */
[----:B-1----:R-:W-:Y:S05]  /*01a0*/  @!P0 BRA `(.L_x_0) ;  /* 0x0000000c00a08947 */ /* 0x002fea0003800000 */
[----:B0-----:R-:W0:Y:S01]  /*01b0*/  LDC R4, c[0x0][0x3b4] ;  /* 0x0000ed00ff047b82 */ /* 0x001e220000000800 */
[----:B------:R-:W-:Y:S01]  /*01c0*/  LOP3.LUT R3, R8, 0x7ffffffc, RZ, 0xc0, !PT ;  /* 0x7ffffffc08037812 */ /* 0x000fe200078ec0ff */
[----:B------:R-:W-:Y:S01]  /*01d0*/  IMAD.MOV.U32 R6, RZ, RZ, 0x1 ;  /* 0x00000001ff067424 */ /* 0x000fe200078e00ff */
[----:B------:R-:W1:Y:S02]  /*01e0*/  LDCU UR5, c[0x0][0x3a8] ;  /* 0x00007500ff0577ac */ /* 0x000e640008000800 */
[----:B------:R-:W-:Y:S01]  /*01f0*/  IADD3 R7, PT, PT, -R3, RZ, RZ ;  /* 0x000000ff03077210 */ /* 0x000fe20007ffe1ff */
[----:B------:R-:W-:Y:S02]  /*0200*/  UMOV UR4, URZ ;  /* 0x000000ff00047c82 */ /* 0x000fe40008000000 */
[----:B------:R-:W2:Y:S08]  /*0210*/  LDC R5, c[0x0][0x3b8] ;  /* 0x0000ee00ff057b82 */ /* 0x000eb00000000800 */
[----:B------:R-:W3:Y:S02]  /*0220*/  LDC.64 R12, c[0x0][0x3a0] ;  /* 0x0000e800ff0c7b82 */ /* 0x000ee40000000a00 */
.L_x_9:
[----:B0---45:R-:W4:Y:S01]  /*0230*/  F2F.F64.F32 R8, R19 ;  /* 0x0000001300087310 */ /* 0x031f220000201800 */
[----:B------:R-:W-:Y:S01]  /*0240*/  FADD R24, -R19, 1 ;  /* 0x3f80000013187421 */ /* 0x000fe20000000100 */
[----:B------:R-:W-:Y:S01]  /*0250*/  UMOV UR8, 0x9999999a ;  /* 0x9999999a00087882 */ /* 0x000fe20000000000 */
[----:B------:R-:W-:Y:S01]  /*0260*/  UMOV UR9, 0x3fd99999 ;  /* 0x3fd9999900097882 */ /* 0x000fe20000000000 */
[----:B------:R-:W-:Y:S01]  /*0270*/  UMOV UR10, 0x9999999a ;  /* 0x9999999a000a7882 */ /* 0x000fe20000000000 */
[----:B------:R-:W-:Y:S01]  /*0280*/  UMOV UR11, 0x3fe99999 ;  /* 0x3fe99999000b7882 */ /* 0x000fe20000000000 */
[----:B------:R-:W-:Y:S01]  /*0290*/  UMOV UR12, 0x9999999a ;  /* 0x9999999a000c7882 */ /* 0x000fe20000000000 */
[----:B------:R-:W-:Y:S01]  /*02a0*/  UMOV UR13, 0x3fc99999 ;  /* 0x3fc99999000d7882 */ /* 0x000fe20000000000 */
[----:B-1----:R-:W1:Y:S01]  /*02b0*/  F2F.F64.F32 R14, R18 ;  /* 0x00000012000e7310 */ /* 0x002e620000201800 */
[----:B------:R-:W-:Y:S01]  /*02c0*/  UISETP.NE.AND UP0, UPT, UR4, URZ, UPT ;  /* 0x000000ff0400728c */ /* 0x000fe2000bf05270 */
[----:B------:R-:W-:Y:S01]  /*02d0*/  VIADD R7, R7, 0x4 ;  /* 0x0000000407077836 */ /* 0x000fe20000000000 */
[----:B----4-:R-:W-:-:S05]  /*02e0*/  DADD R22, R8, -UR8 ;  /* 0x8000000808167e29 */ /* 0x010fca0008000000 */
[----:B------:R-:W4:Y:S01]  /*02f0*/  F2F.F64.F32 R20, R24 ;  /* 0x0000001800147310 */ /* 0x000f220000201800 */
[----:B------:R-:W-:Y:S01]  /*0300*/  ISETP.NE.AND P0, PT, R7, RZ, PT ;  /* 0x000000ff0700720c */ /* 0x000fe20003f05270 */
[----:B-1----:R-:W-:Y:S02]  /*0310*/  DMUL R16, R14, -UR10 ;  /* 0x8000000a0e107c28 */ /* 0x002fe40008000000 */
[----:B------:R-:W-:-:S06]  /*0320*/  DMUL R22, R8, R22 ;  /* 0x0000001608167228 */ /* 0x000fcc0000000000 */
[----:B------:R-:W-:Y:S02]  /*0330*/  DFMA R16, R8, UR12, R16 ;  /* 0x0000000c08107c2b */ /* 0x000fe40008000010 */
[----:B----4-:R-:W-:-:S06]  /*0340*/  DFMA R22, R22, R20, -R14 ;  /* 0x000000141616722b */ /* 0x010fcc000000080e */
[----:B------:R-:W-:Y:S02]  /*0350*/  DMUL R20, R16, 0.5 ;  /* 0x3fe0000010147828 */ /* 0x000fe40000000000 */
[----:B------:R-:W-:-:S06]  /*0360*/  DMUL R16, R22, 10 ;  /* 0x4024000016107828 */ /* 0x000fcc0000000000 */
[C---:B------:R-:W-:Y:S02]  /*0370*/  DFMA R14, R10.reuse, R20, R14 ;  /* 0x000000140a0e722b */ /* 0x040fe4000000000e */
[----:B------:R-:W-:Y:S01]  /*0380*/  DFMA R16, R10, R16, R8 ;  /* 0x000000100a10722b */ /* 0x000fe20000000008 */
[----:B------:R-:W-:-:S03]  /*0390*/  IADD3 R20, PT, PT, R6, -0x1, RZ ;  /* 0xffffffff06147810 */ /* 0x000fc60007ffe0ff */
[----:B------:R1:W4:Y:S08]  /*03a0*/  F2F.F32.F64 R23, R14 ;  /* 0x0000000e00177310 */ /* 0x0003300000301000 */
[----:B------:R1:W0:Y:S01]  /*03b0*/  F2F.F32.F64 R25, R16 ;  /* 0x0000001000197310 */ /* 0x0002220000301000 */
[----:B------:R-:W-:Y:S05]  /*03c0*/  BRA.U !UP0, `(.L_x_1) ;  /* 0x00000001085c7547 */ /* 0x000fea000b800000 */
[----:B01----:R-:W-:Y:S02]  /*03d0*/  IABS R14, R4 ;  /* 0x00000004000e7213 */ /* 0x003fe40000000000 */
[----:B------:R-:W-:Y:S02]  /*03e0*/  IABS R16, R20 ;  /* 0x0000001400107213 */ /* 0x000fe40000000000 */
[----:B------:R-:W0:Y:S01]  /*03f0*/  I2F.RP R15, R14 ;  /* 0x0000000e000f7306 */ /* 0x000e220000209400 */
[----:B------:R-:W-:-:S07]  /*0400*/  ISETP.GE.AND P3, PT, R20, RZ, PT ;  /* 0x000000ff1400720c */ /* 0x000fce0003f66270 */
[----:B0-----:R-:W0:Y:S02]  /*0410*/  MUFU.RCP R15, R15 ;  /* 0x0000000f000f7308 */ /* 0x001e240000001000 */
[----:B0-----:R-:W-:-:S06]  /*0420*/  VIADD R8, R15, 0xffffffe ;  /* 0x0ffffffe0f087836 */ /* 0x001fcc0000000000 */
[----:B------:R0:W1:Y:S02]  /*0430*/  F2I.FTZ.U32.TRUNC.NTZ R9, R8 ;  /* 0x0000000800097305 */ /* 0x000064000021f000 */
[----:B0-----:R-:W-:Y:S01]  /*0440*/  IMAD.MOV.U32 R8, RZ, RZ, RZ ;  /* 0x000000ffff087224 */ /* 0x001fe200078e00ff */
[----:B-1----:R-:W-:-:S05]  /*0450*/  IADD3 R17, PT, PT, RZ, -R9, RZ ;  /* 0x80000009ff117210 */ /* 0x002fca0007ffe0ff */
[----:B------:R-:W-:-:S04]  /*0460*/  IMAD R17, R17, R14, RZ ;  /* 0x0000000e11117224 */ /* 0x000fc800078e02ff */
[----:B------:R-:W-:-:S06]  /*0470*/  IMAD.HI.U32 R9, R9, R17, R8 ;  /* 0x0000001109097227 */ /* 0x000fcc00078e0008 */
[----:B------:R-:W-:-:S05]  /*0480*/  IMAD.HI.U32 R9, R9, R16, RZ ;  /* 0x0000001009097227 */ /* 0x000fca00078e00ff */
[----:B------:R-:W-:-:S05]  /*0490*/  IADD3 R9, PT, PT, -R9, RZ, RZ ;  /* 0x000000ff09097210 */ /* 0x000fca0007ffe1ff */
[----:B------:R-:W-:-:S05]  /*04a0*/  IMAD R9, R14, R9, R16 ;  /* 0x000000090e097224 */ /* 0x000fca00078e0210 */
[----:B------:R-:W-:-:S13]  /*04b0*/  ISETP.GT.U32.AND P1, PT, R14, R9, PT ;  /* 0x000000090e00720c */ /* 0x000fda0003f24070 */
[----:B------:R-:W-:Y:S01]  /*04c0*/  @!P1 IMAD.IADD R9, R9, 0x1, -R14 ;  /* 0x0000000109099824 */ /* 0x000fe200078e0a0e */
[----:B------:R-:W-:-:S04]  /*04d0*/  ISETP.NE.AND P1, PT, R4, RZ, PT ;  /* 0x000000ff0400720c */ /* 0x000fc80003f25270 */
[----:B------:R-:W-:-:S13]  /*04e0*/  ISETP.GT.U32.AND P2, PT, R14, R9, PT ;  /* 0x000000090e00720c */ /* 0x000fda0003f44070 */
[----:B------:R-:W-:-:S05]  /*04f0*/  @!P2 IADD3 R9, PT, PT, R9, -R14, RZ ;  /* 0x8000000e0909a210 */ /* 0x000fca0007ffe0ff */
[----:B------:R-:W-:Y:S01]  /*0500*/  @!P3 IMAD.MOV R9, RZ, RZ, -R9 ;  /* 0x000000ffff09b224 */ /* 0x000fe200078e0a09 */
[----:B------:R-:W-:-:S04]  /*0510*/  @!P1 LOP3.LUT R9, RZ, R4, RZ, 0x33, !PT ;  /* 0x00000004ff099212 */ /* 0x000fc800078e33ff */
[----:B------:R-:W-:-:S13]  /*0520*/  ISETP.NE.AND P1, PT, R9, RZ, PT ;  /* 0x000000ff0900720c */ /* 0x000fda0003f25270 */
[----:B------:R-:W-:Y:S05]  /*0530*/  @P1 BRA `(.L_x_2) ;  /* 0x0000000000301947 */ /* 0x000fea0003800000 */
.L_x_1:
[----:B-1----:R-:W1:Y:S01]  /*0540*/  LDC.64 R16, c[0x0][0x390] ;  /* 0x0000e400ff107b82 */ /* 0x002e620000000a00 */
[----:B--2---:R-:W-:Y:S01]  /*0550*/  IMAD R9, R0, R5, UR4 ;  /* 0x0000000400097e24 */ /* 0x004fe2000f8e0205 */
[----:B------:R-:W-:Y:S01]  /*0560*/  I2FP.F32.U32 R20, R20 ;  /* 0x0000001400147245 */ /* 0x000fe20000201000 */
[----:B------:R-:W-:-:S04]  /*0570*/  UIADD3 UR4, UPT, UPT, UR4, 0x1, URZ ;  /* 0x0000000104047890 */ /* 0x000fc8000fffe0ff */
[----:B------:R-:W-:Y:S01]  /*0580*/  FMUL R21, R20, UR5 ;  /* 0x0000000514157c20 */ /* 0x000fe20008400000 */
[----:B------:R-:W2:Y:S01]  /*0590*/  LDC.64 R14, c[0x0][0x398] ;  /* 0x0000e600ff0e7b82 */ /* 0x000ea20000000a00 */
[----:B-1----:R-:W-:-:S05]  /*05a0*/  IMAD.WIDE R16, R9, 0x4, R16 ;  /* 0x0000000409107825 */ /* 0x002fca00078e0210 */
[----:B------:R1:W-:Y:S01]  /*05b0*/  STG.E desc[UR6][R16.64], R19 ;  /* 0x0000001310007986 */ /* 0x0003e2000c101906 */
[----:B--2---:R-:W-:-:S04]  /*05c0*/  IMAD.WIDE R14, R9, 0x4, R14 ;  /* 0x00000004090e7825 */ /* 0x004fc800078e020e */
[----:B---3--:R-:W-:Y:S01]  /*05d0*/  IMAD.WIDE R8, R9, 0x4, R12 ;  /* 0x0000000409087825 */ /* 0x008fe200078e020c */
[----:B------:R1:W-:Y:S04]  /*05e0*/  STG.E desc[UR6][R14.64], R18 ;  /* 0x000000120e007986 */ /* 0x0003e8000c101906 */
[----:B------:R1:W-:Y:S02]  /*05f0*/  STG.E desc[UR6][R8.64], R21 ;  /* 0x0000001508007986 */ /* 0x0003e4000c101906 */
.L_x_2:
[----:B01----:R-:W0:Y:S01]  /*0600*/  F2F.F64.F32 R8, R25 ;  /* 0x0000001900087310 */ /* 0x003e220000201800 */
[----:B------:R-:W-:Y:S01]  /*0610*/  FADD R22, -R25, 1 ;  /* 0x3f80000019167421 */ /* 0x000fe20000000100 */
[----:B------:R-:W-:-:S06]  /*0620*/  UISETP.NE.AND UP0, UPT, UR4, URZ, UPT ;  /* 0x000000ff0400728c */ /* 0x000fcc000bf05270 */
[----:B----4-:R-:W1:Y:S01]  /*0630*/  F2F.F64.F32 R14, R23 ;  /* 0x00000017000e7310 */ /* 0x010e620000201800 */
[----:B0-----:R-:W-:-:S07]  /*0640*/  DADD R20, R8, -UR8 ;  /* 0x8000000808147e29 */ /* 0x001fce0008000000 */
[----:B------:R0:W4:Y:S01]  /*0650*/  F2F.F64.F32 R18, R22 ;  /* 0x0000001600127310 */ /* 0x0001220000201800 */
[----:B-1----:R-:W-:Y:S01]  /*0660*/  DMUL R16, R14, -UR10 ;  /* 0x8000000a0e107c28 */ /* 0x002fe20008000000 */
[----:B0-----:R-:W-:Y:S01]  /*0670*/  IADD3 R22, PT, PT, R6, 0x2, RZ ;  /* 0x0000000206167810 */ /* 0x001fe20007ffe0ff */
[----:B------:R-:W-:-:S06]  /*0680*/  DMUL R20, R8, R20 ;  /* 0x0000001408147228 */ /* 0x000fcc0000000000 */
[----:B------:R-:W-:Y:S02]  /*0690*/  DFMA R16, R8, UR12, R16 ;  /* 0x0000000c08107c2b */ /* 0x000fe40008000010 */
[----:B----4-:R-:W-:-:S06]  /*06a0*/  DFMA R20, R20, R18, -R14 ;  /* 0x000000121414722b */ /* 0x010fcc000000080e */
[----:B------:R-:W-:Y:S02]  /*06b0*/  DMUL R18, R16, 0.5 ;  /* 0x3fe0000010127828 */ /* 0x000fe40000000000 */
[----:B------:R-:W-:-:S06]  /*06c0*/  DMUL R16, R20, 10 ;  /* 0x4024000014107828 */ /* 0x000fcc0000000000 */
[C---:B------:R-:W-:Y:S02]  /*06d0*/  DFMA R18, R10.reuse, R18, R14 ;  /* 0x000000120a12722b */ /* 0x040fe4000000000e */
[----:B------:R-:W-:-:S06]  /*06e0*/  DFMA R16, R10, R16, R8 ;  /* 0x000000100a10722b */ /* 0x000fcc0000000008 */
[----:B------:R0:W1:Y:S08]  /*06f0*/  F2F.F32.F64 R21, R16 ;  /* 0x0000001000157310 */ /* 0x0000700000301000 */
[----:B------:R0:W4:Y:S01]  /*0700*/  F2F.F32.F64 R19, R18 ;  /* 0x0000001200137310 */ /* 0x0001220000301000 */
[----:B------:R-:W-:Y:S05]  /*0710*/  BRA.U !UP0, `(.L_x_3) ;  /* 0x0000000108607547 */ /* 0x000fea000b800000 */
[----:B------:R-:W-:Y:S01]  /*0720*/  IABS R14, R4 ;  /* 0x00000004000e7213 */ /* 0x000fe20000000000 */
[----:B------:R-:W-:Y:S01]  /*0730*/  IMAD.MOV.U32 R8, RZ, RZ, RZ ;  /* 0x000000ffff087224 */ /* 0x000fe200078e00ff */
[----:B0-----:R-:W-:Y:S02]  /*0740*/  IABS R18, R6 ;  /* 0x0000000600127213 */ /* 0x001fe40000000000 */
[----:B------:R-:W0:Y:S01]  /*0750*/  I2F.RP R15, R14 ;  /* 0x0000000e000f7306 */ /* 0x000e220000209400 */
[----:B------:R-:W-:Y:S02]  /*0760*/  ISETP.GE.AND P2, PT, R6, RZ, PT ;  /* 0x000000ff0600720c */ /* 0x000fe40003f46270 */
[----:B------:R-:W-:-:S05]  /*0770*/  ISETP.NE.AND P3, PT, R4, RZ, PT ;  /* 0x000000ff0400720c */ /* 0x000fca0003f65270 */
[----:B0-----:R-:W0:Y:S02]  /*0780*/  MUFU.RCP R15, R15 ;  /* 0x0000000f000f7308 */ /* 0x001e240000001000 */
[----:B0-----:R-:W-:-:S06]  /*0790*/  VIADD R16, R15, 0xffffffe ;  /* 0x0ffffffe0f107836 */ /* 0x001fcc0000000000 */
[----:B------:R-:W0:Y:S02]  /*07a0*/  F2I.FTZ.U32.TRUNC.NTZ R9, R16 ;  /* 0x0000001000097305 */ /* 0x000e24000021f000 */
[----:B0-----:R-:W-:-:S05]  /*07b0*/  IADD3 R17, PT, PT, RZ, -R9, RZ ;  /* 0x80000009ff117210 */ /* 0x001fca0007ffe0ff */
[----:B------:R-:W-:-:S04]  /*07c0*/  IMAD R17, R17, R14, RZ ;  /* 0x0000000e11117224 */ /* 0x000fc800078e02ff */
[----:B------:R-:W-:Y:S01]  /*07d0*/  IMAD.HI.U32 R8, R9, R17, R8 ;  /* 0x0000001109087227 */ /* 0x000fe200078e0008 */
[----:B------:R-:W-:-:S05]  /*07e0*/  MOV R9, R18 ;  /* 0x0000001200097202 */ /* 0x000fca0000000f00 */
[----:B------:R-:W-:-:S04]  /*07f0*/  IMAD.HI.U32 R8, R8, R9, RZ ;  /* 0x0000000908087227 */ /* 0x000fc800078e00ff */
[----:B------:R-:W-:-:S04]  /*0800*/  IMAD.MOV R8, RZ, RZ, -R8 ;  /* 0x000000ffff087224 */ /* 0x000fc800078e0a08 */
[----:B------:R-:W-:-:S05]  /*0810*/  IMAD R9, R14, R8, R9 ;  /* 0x000000080e097224 */ /* 0x000fca00078e0209 */
[----:B------:R-:W-:-:S13]  /*0820*/  ISETP.GT.U32.AND P1, PT, R14, R9, PT ;  /* 0x000000090e00720c */ /* 0x000fda0003f24070 */
[----:B------:R-:W-:-:S04]  /*0830*/  @!P1 IADD3 R9, PT, PT, R9, -R14, RZ ;  /* 0x8000000e09099210 */ /* 0x000fc80007ffe0ff */
[----:B------:R-:W-:-:S13]  /*0840*/  ISETP.GT.U32.AND P1, PT, R14, R9, PT ;  /* 0x000000090e00720c */ /* 0x000fda0003f24070 */
[----:B------:R-:W-:-:S05]  /*0850*/  @!P1 IMAD.IADD R9, R9, 0x1, -R14 ;  /* 0x0000000109099824 */ /* 0x000fca00078e0a0e */
[----:B------:R-:W-:Y:S02]  /*0860*/  @!P2 IADD3 R9, PT, PT, -R9, RZ, RZ ;  /* 0x000000ff0909a210 */ /* 0x000fe40007ffe1ff */
[----:B------:R-:W-:-:S04]  /*0870*/  @!P3 LOP3.LUT R9, RZ, R4, RZ, 0x33, !PT ;  /* 0x00000004ff09b212 */ /* 0x000fc800078e33ff */
[----:B------:R-:W-:-:S13]  /*0880*/  ISETP.NE.AND P1, PT, R9, RZ, PT ;  /* 0x000000ff0900720c */ /* 0x000fda0003f25270 */
[----:B------:R-:W-:Y:S05]  /*0890*/  @P1 BRA `(.L_x_4) ;  /* 0x0000000000301947 */ /* 0x000fea0003800000 */
.L_x_3:
[----:B0-----:R-:W0:Y:S01]  /*08a0*/  LDC.64 R16, c[0x0][0x390] ;  /* 0x0000e400ff107b82 */ /* 0x001e220000000a00 */
[----:B------:R-:W-:Y:S01]  /*08b0*/  I2FP.F32.U32 R14, R6 ;  /* 0x00000006000e7245 */ /* 0x000fe20000201000 */
[----:B--2---:R-:W-:Y:S01]  /*08c0*/  IMAD R15, R0, R5, UR4 ;  /* 0x00000004000f7e24 */ /* 0x004fe2000f8e0205 */
[----:B------:R-:W-:-:S03]  /*08d0*/  UIADD3 UR4, UPT, UPT, UR4, 0x1, URZ ;  /* 0x0000000104047890 */ /* 0x000fc6000fffe0ff */
[----:B------:R-:W-:Y:S02]  /*08e0*/  FMUL R27, R14, UR5 ;  /* 0x000000050e1b7c20 */ /* 0x000fe40008400000 */
[----:B------:R-:W2:Y:S01]  /*08f0*/  LDC.64 R8, c[0x0][0x398] ;  /* 0x0000e600ff087b82 */ /* 0x000ea20000000a00 */
[----:B0-----:R-:W-:-:S05]  /*0900*/  IMAD.WIDE R16, R15, 0x4, R16 ;  /* 0x000000040f107825 */ /* 0x001fca00078e0210 */
[----:B------:R0:W-:Y:S01]  /*0910*/  STG.E desc[UR6][R16.64], R25 ;  /* 0x0000001910007986 */ /* 0x0001e2000c101906 */
[----:B--2---:R-:W-:-:S04]  /*0920*/  IMAD.WIDE R8, R15, 0x4, R8 ;  /* 0x000000040f087825 */ /* 0x004fc800078e0208 */
[----:B---3--:R-:W-:Y:S01]  /*0930*/  IMAD.WIDE R14, R15, 0x4, R12 ;  /* 0x000000040f0e7825 */ /* 0x008fe200078e020c */
[----:B------:R0:W-:Y:S04]  /*0940*/  STG.E desc[UR6][R8.64], R23 ;  /* 0x0000001708007986 */ /* 0x0001e8000c101906 */
[----:B------:R0:W-:Y:S02]  /*0950*/  STG.E desc[UR6][R14.64], R27 ;  /* 0x0000001b0e007986 */ /* 0x0001e4000c101906 */
.L_x_4:
[----:B01----:R-:W0:Y:S01]  /*0960*/  F2F.F64.F32 R8, R21 ;  /* 0x0000001500087310 */ /* 0x003e220000201800 */
[----:B------:R-:W-:Y:S01]  /*0970*/  FADD R18, -R21, 1 ;  /* 0x3f80000015127421 */ /* 0x000fe20000000100 */
[----:B------:R-:W-:-:S06]  /*0980*/  UISETP.NE.AND UP0, UPT, UR4, URZ, UPT ;  /* 0x000000ff0400728c */ /* 0x000fcc000bf05270 */
[----:B----4-:R-:W1:Y:S01]  /*0990*/  F2F.F64.F32 R14, R19 ;  /* 0x00000013000e7310 */ /* 0x010e620000201800 */
[----:B0-----:R-:W-:-:S07]  /*09a0*/  DADD R26, R8, -UR8 ;  /* 0x80000008081a7e29 */ /* 0x001fce0008000000 */
[----:B------:R0:W4:Y:S01]  /*09b0*/  F2F.F64.F32 R24, R18 ;  /* 0x0000001200187310 */ /* 0x0001220000201800 */
[----:B-1----:R-:W-:Y:S01]  /*09c0*/  DMUL R16, R14, -UR10 ;  /* 0x8000000a0e107c28 */ /* 0x002fe20008000000 */
[----:B0-----:R-:W-:Y:S01]  /*09d0*/  VIADD R18, R6, 0x1 ;  /* 0x0000000106127836 */ /* 0x001fe20000000000 */
[----:B------:R-:W-:-:S06]  /*09e0*/  DMUL R26, R8, R26 ;  /* 0x0000001a081a7228 */ /* 0x000fcc0000000000 */
[----:B------:R-:W-:Y:S02]  /*09f0*/  DFMA R16, R8, UR12, R16 ;  /* 0x0000000c08107c2b */ /* 0x000fe40008000010 */
[----:B----4-:R-:W-:-:S06]  /*0a00*/  DFMA R26, R26, R24, -R14 ;  /* 0x000000181a1a722b */ /* 0x010fcc000000080e */
[----:B------:R-:W-:Y:S02]  /*0a10*/  DMUL R24, R16, 0.5 ;  /* 0x3fe0000010187828 */ /* 0x000fe40000000000 */
[----:B------:R-:W-:-:S06]  /*0a20*/  DMUL R16, R26, 10 ;  /* 0x402400001a107828 */ /* 0x000fcc0000000000 */
[C---:B------:R-:W-:Y:S02]  /*0a30*/  DFMA R14, R10.reuse, R24, R14 ;  /* 0x000000180a0e722b */ /* 0x040fe4000000000e */
[----:B------:R-:W-:-:S04]  /*0a40*/  DFMA R16, R10, R16, R8 ;  /* 0x000000100a10722b */ /* 0x000fc80000000008 */
[----:B------:R0:W1:Y:S08]  /*0a50*/  F2F.F32.F64 R23, R14 ;  /* 0x0000000e00177310 */ /* 0x0000700000301000 */
[----:B------:R0:W4:Y:S01]  /*0a60*/  F2F.F32.F64 R24, R16 ;  /* 0x0000001000187310 */ /* 0x0001220000301000 */
[----:B------:R-:W-:Y:S05]  /*0a70*/  BRA.U !UP0, `(.L_x_5) ;  /* 0x0000000108607547 */ /* 0x000fea000b800000 */
[----:B0-----:R-:W-:Y:S02]  /*0a80*/  IABS R14, R4 ;  /* 0x00000004000e7213 */ /* 0x001fe40000000000 */
[----:B------:R-:W-:Y:S02]  /*0a90*/  MOV R8, RZ ;  /* 0x000000ff00087202 */ /* 0x000fe40000000f00 */
[----:B------:R-:W0:Y:S01]  /*0aa0*/  I2F.RP R15, R14 ;  /* 0x0000000e000f7306 */ /* 0x000e220000209400 */
[----:B------:R-:W-:Y:S02]  /*0ab0*/  IABS R20, R18 ;  /* 0x0000001200147213 */ /* 0x000fe40000000000 */
[----:B------:R-:W-:Y:S02]  /*0ac0*/  ISETP.GE.AND P2, PT, R18, RZ, PT ;  /* 0x000000ff1200720c */ /* 0x000fe40003f46270 */
[----:B------:R-:W-:-:S03]  /*0ad0*/  ISETP.NE.AND P3, PT, R4, RZ, PT ;  /* 0x000000ff0400720c */ /* 0x000fc60003f65270 */
[----:B0-----:R-:W0:Y:S02]  /*0ae0*/  MUFU.RCP R15, R15 ;  /* 0x0000000f000f7308 */ /* 0x001e240000001000 */
[----:B0-----:R-:W-:-:S06]  /*0af0*/  IADD3 R16, PT, PT, R15, 0xffffffe, RZ ;  /* 0x0ffffffe0f107810 */ /* 0x001fcc0007ffe0ff */
[----:B------:R-:W0:Y:S02]  /*0b00*/  F2I.FTZ.U32.TRUNC.NTZ R9, R16 ;  /* 0x0000001000097305 */ /* 0x000e24000021f000 */
[----:B0-----:R-:W-:-:S04]  /*0b10*/  IMAD.MOV R17, RZ, RZ, -R9 ;  /* 0x000000ffff117224 */ /* 0x001fc800078e0a09 */
[----:B------:R-:W-:-:S04]  /*0b20*/  IMAD R17, R17, R14, RZ ;  /* 0x0000000e11117224 */ /* 0x000fc800078e02ff */
[----:B------:R-:W-:-:S04]  /*0b30*/  IMAD.HI.U32 R8, R9, R17, R8 ;  /* 0x0000001109087227 */ /* 0x000fc800078e0008 */
[----:B------:R-:W-:-:S04]  /*0b40*/  IMAD.MOV.U32 R9, RZ, RZ, R20 ;  /* 0x000000ffff097224 */ /* 0x000fc800078e0014 */
[----:B------:R-:W-:-:S05]  /*0b50*/  IMAD.HI.U32 R8, R8, R9, RZ ;  /* 0x0000000908087227 */ /* 0x000fca00078e00ff */
[----:B------:R-:W-:-:S05]  /*0b60*/  IADD3 R8, PT, PT, -R8, RZ, RZ ;  /* 0x000000ff08087210 */ /* 0x000fca0007ffe1ff */
[----:B------:R-:W-:-:S05]  /*0b70*/  IMAD R9, R14, R8, R9 ;  /* 0x000000080e097224 */ /* 0x000fca00078e0209 */
[----:B------:R-:W-:-:S13]  /*0b80*/  ISETP.GT.U32.AND P1, PT, R14, R9, PT ;  /* 0x000000090e00720c */ /* 0x000fda0003f24070 */
[----:B------:R-:W-:-:S05]  /*0b90*/  @!P1 IMAD.IADD R9, R9, 0x1, -R14 ;  /* 0x0000000109099824 */ /* 0x000fca00078e0a0e */
[----:B------:R-:W-:-:S13]  /*0ba0*/  ISETP.GT.U32.AND P1, PT, R14, R9, PT ;  /* 0x000000090e00720c */ /* 0x000fda0003f24070 */
[----:B------:R-:W-:-:S05]  /*0bb0*/  @!P1 IADD3 R9, PT, PT, R9, -R14, RZ ;  /* 0x8000000e09099210 */ /* 0x000fca0007ffe0ff */
[----:B------:R-:W-:Y:S01]  /*0bc0*/  @!P2 IMAD.MOV R9, RZ, RZ, -R9 ;  /* 0x000000ffff09a224 */ /* 0x000fe200078e0a09 */
[----:B------:R-:W-:-:S04]  /*0bd0*/  @!P3 LOP3.LUT R9, RZ, R4, RZ, 0x33, !PT ;  /* 0x00000004ff09b212 */ /* 0x000fc800078e33ff */
[----:B------:R-:W-:-:S13]  /*0be0*/  ISETP.NE.AND P1, PT, R9, RZ, PT ;  /* 0x000000ff0900720c */ /* 0x000fda0003f25270 */
[----:B------:R-:W-:Y:S05]  /*0bf0*/  @P1 BRA `(.L_x_6) ;  /* 0x0000000000301947 */ /* 0x000fea0003800000 */
.L_x_5:
[----:B0-----:R-:W0:Y:S01]  /*0c00*/  LDC.64 R16, c[0x0][0x390] ;  /* 0x0000e400ff107b82 */ /* 0x001e220000000a00 */
[----:B--2---:R-:W-:Y:S01]  /*0c10*/  IMAD R15, R0, R5, UR4 ;  /* 0x00000004000f7e24 */ /* 0x004fe2000f8e0205 */
[----:B------:R-:W-:Y:S01]  /*0c20*/  I2FP.F32.U32 R18, R18 ;  /* 0x0000001200127245 */ /* 0x000fe20000201000 */
[----:B------:R-:W-:-:S04]  /*0c30*/  UIADD3 UR4, UPT, UPT, UR4, 0x1, URZ ;  /* 0x0000000104047890 */ /* 0x000fc8000fffe0ff */
[----:B------:R-:W-:Y:S01]  /*0c40*/  FMUL R25, R18, UR5 ;  /* 0x0000000512197c20 */ /* 0x000fe20008400000 */
[----:B------:R-:W2:Y:S01]  /*0c50*/  LDC.64 R8, c[0x0][0x398] ;  /* 0x0000e600ff087b82 */ /* 0x000ea20000000a00 */
[----:B0-----:R-:W-:-:S05]  /*0c60*/  IMAD.WIDE R16, R15, 0x4, R16 ;  /* 0x000000040f107825 */ /* 0x001fca00078e0210 */
[----:B------:R0:W-:Y:S01]  /*0c70*/  STG.E desc[UR6][R16.64], R21 ;  /* 0x0000001510007986 */ /* 0x0001e2000c101906 */
[----:B--2---:R-:W-:-:S04]  /*0c80*/  IMAD.WIDE R8, R15, 0x4, R8 ;  /* 0x000000040f087825 */ /* 0x004fc800078e0208 */
[----:B---3--:R-:W-:Y:S01]  /*0c90*/  IMAD.WIDE R14, R15, 0x4, R12 ;  /* 0x000000040f0e7825 */ /* 0x008fe200078e020c */
[----:B------:R0:W-:Y:S04]  /*0ca0*/  STG.E desc[UR6][R8.64], R19 ;  /* 0x0000001308007986 */ /* 0x0001e8000c101906 */
[----:B------:R0:W-:Y:S02]  /*0cb0*/  STG.E desc[UR6][R14.64], R25 ;  /* 0x000000190e007986 */ /* 0x0001e4000c101906 */
.L_x_6:
[----:B0---4-:R-:W0:Y:S01]  /*0cc0*/  F2F.F64.F32 R8, R24 ;  /* 0x0000001800087310 */ /* 0x011e220000201800 */
[----:B------:R-:W-:Y:S01]  /*0cd0*/  FADD R25, -R24, 1 ;  /* 0x3f80000018197421 */ /* 0x000fe20000000100 */
[----:B------:R-:W-:-:S06]  /*0ce0*/  UISETP.NE.AND UP0, UPT, UR4, URZ, UPT ;  /* 0x000000ff0400728c */ /* 0x000fcc000bf05270 */
[----:B-1----:R-:W1:Y:S01]  /*0cf0*/  F2F.F64.F32 R14, R23 ;  /* 0x00000017000e7310 */ /* 0x002e620000201800 */
[----:B0-----:R-:W-:-:S07]  /*0d00*/  DADD R20, R8, -UR8 ;  /* 0x8000000808147e29 */ /* 0x001fce0008000000 */
[----:B------:R-:W0:Y:S01]  /*0d10*/  F2F.F64.F32 R16, R25 ;  /* 0x0000001900107310 */ /* 0x000e220000201800 */
[----:B-1----:R-:W-:Y:S02]  /*0d20*/  DMUL R18, R14, -UR10 ;  /* 0x8000000a0e127c28 */ /* 0x002fe40008000000 */
[----:B------:R-:W-:-:S06]  /*0d30*/  DMUL R20, R8, R20 ;  /* 0x0000001408147228 */ /* 0x000fcc0000000000 */
[----:B------:R-:W-:Y:S02]  /*0d40*/  DFMA R18, R8, UR12, R18 ;  /* 0x0000000c08127c2b */ /* 0x000fe40008000012 */
[----:B0-----:R-:W-:-:S06]  /*0d50*/  DFMA R16, R20, R16, -R14 ;  /* 0x000000101410722b */ /* 0x001fcc000000080e */
        /* <DEDUP_REMOVED lines=31> */
.L_x_7:
        /* <DEDUP_REMOVED lines=12> */
.L_x_8:
[----:B------:R-:W-:Y:S01]  /*1010*/  IADD3 R6, PT, PT, R6, 0x4, RZ ;  /* 0x0000000406067810 */ /* 0x000fe20007ffe0ff */
[----:B------:R-:W-:Y:S06]  /*1020*/  @P0 BRA `(.L_x_9) ;  /* 0xfffffff000800947 */ /* 0x000fec000383ffff */
.L_x_0:
[----:B------:R-:W-:-:S13]  /*1030*/  ISETP.NE.AND P0, PT, R2, RZ, PT ;  /* 0x000000ff0200720c */ /* 0x000fda0003f05270 */
[----:B------:R-:W-:Y:S05]  /*1040*/  @!P0 EXIT ;  /* 0x000000000000894d */ /* 0x000fea0003800000 */
[----:B0-----:R-:W0:Y:S01]  /*1050*/  LDC R4, c[0x0][0x3b4] ;  /* 0x0000ed00ff047b82 */ /* 0x001e220000000800 */
[----:B------:R-:W-:Y:S01]  /*1060*/  IMAD.MOV R2, RZ, RZ, -R2 ;  /* 0x000000ffff027224 */ /* 0x000fe200078e0a02 */
[----:B------:R-:W0:Y:S06]  /*1070*/  LDCU UR5, c[0x0][0x3a8] ;  /* 0x00007500ff0577ac */ /* 0x000e2c0008000800 */
[----:B--2---:R-:W2:Y:S08]  /*1080*/  LDC R5, c[0x0][0x3b8] ;  /* 0x0000ee00ff057b82 */ /* 0x004eb00000000800 */
[----:B------:R-:W0:Y:S08]  /*1090*/  LDC.64 R6, c[0x0][0x3a0] ;  /* 0x0000e800ff067b82 */ /* 0x000e300000000a00 */
[----:B------:R-:W0:Y:S08]  /*10a0*/  LDC.64 R8, c[0x0][0x390] ;  /* 0x0000e400ff087b82 */ /* 0x000e300000000a00 */
[----:B---3--:R-:W3:Y:S02]  /*10b0*/  LDC.64 R12, c[0x0][0x398] ;  /* 0x0000e600ff0c7b82 */ /* 0x008ee40000000a00 */
.L_x_12:
[----:B----45:R-:W4:Y:S01]  /*10c0*/  F2F.F64.F32 R14, R19 ;  /* 0x00000013000e7310 */ /* 0x030f220000201800 */
[----:B------:R-:W-:Y:S01]  /*10d0*/  FADD R26, -R19, 1 ;  /* 0x3f800000131a7421 */ /* 0x000fe20000000100 */
[----:B------:R-:W-:Y:S01]  /*10e0*/  UMOV UR8, 0x9999999a ;  /* 0x9999999a00087882 */ /* 0x000fe20000000000 */
[----:B------:R-:W-:Y:S01]  /*10f0*/  UMOV UR9, 0x3fd99999 ;  /* 0x3fd9999900097882 */ /* 0x000fe20000000000 */
[----:B------:R-:W-:Y:S01]  /*1100*/  UMOV UR10, 0x9999999a ;  /* 0x9999999a000a7882 */ /* 0x000fe20000000000 */
[----:B------:R-:W-:Y:S01]  /*1110*/  UMOV UR11, 0x3fe99999 ;  /* 0x3fe99999000b7882 */ /* 0x000fe20000000000 */
[----:B------:R-:W-:Y:S01]  /*1120*/  UISETP.NE.AND UP0, UPT, UR4, URZ, UPT ;  /* 0x000000ff0400728c */ /* 0x000fe2000bf05270 */
[----:B------:R-:W-:Y:S01]  /*1130*/  IADD3 R2, PT, PT, R2, 0x1, RZ ;  /* 0x0000000102027810 */ /* 0x000fe20007ffe0ff */
[----:B-1----:R-:W1:Y:S03]  /*1140*/  F2F.F64.F32 R16, R18 ;  /* 0x0000001200107310 */ /* 0x002e660000201800 */
[----:B------:R-:W-:Y:S01]  /*1150*/  ISETP.NE.AND P0, PT, R2, RZ, PT ;  /* 0x000000ff0200720c */ /* 0x000fe20003f05270 */
[----:B----4-:R-:W-:-:S04]  /*1160*/  DADD R24, R14, -UR8 ;  /* 0x800000080e187e29 */ /* 0x010fc80008000000 */
[----:B------:R-:W4:Y:S01]  /*1170*/  F2F.F64.F32 R20, R26 ;  /* 0x0000001a00147310 */ /* 0x000f220000201800 */
[----:B------:R-:W-:Y:S01]  /*1180*/  UMOV UR9, 0x3fc99999 ;  /* 0x3fc9999900097882 */ /* 0x000fe20000000000 */
[----:B-1----:R-:W-:Y:S02]  /*1190*/  DMUL R22, R16, -UR10 ;  /* 0x8000000a10167c28 */ /* 0x002fe40008000000 */
[----:B------:R-:W-:-:S06]  /*11a0*/  DMUL R24, R14, R24 ;  /* 0x000000180e187228 */ /* 0x000fcc0000000000 */
[----:B------:R-:W-:Y:S02]  /*11b0*/  DFMA R22, R14, UR8, R22 ;  /* 0x000000080e167c2b */ /* 0x000fe40008000016 */
[----:B----4-:R-:W-:-:S06]  /*11c0*/  DFMA R20, R24, R20, -R16 ;  /* 0x000000141814722b */ /* 0x010fcc0000000810 */
[----:B------:R-:W-:Y:S02]  /*11d0*/  DMUL R22, R22, 0.5 ;  /* 0x3fe0000016167828 */ /* 0x000fe40000000000 */
[----:B------:R-:W-:-:S06]  /*11e0*/  DMUL R20, R20, 10 ;  /* 0x4024000014147828 */ /* 0x000fcc0000000000 */
[C---:B------:R-:W-:Y:S02]  /*11f0*/  DFMA R16, R10.reuse, R22, R16 ;  /* 0x000000160a10722b */ /* 0x040fe40000000010 */
[----:B------:R-:W-:-:S04]  /*1200*/  DFMA R20, R10, R20, R14 ;  /* 0x000000140a14722b */ /* 0x000fc8000000000e */
[----:B------:R1:W4:Y:S08]  /*1210*/  F2F.F32.F64 R22, R16 ;  /* 0x0000001000167310 */ /* 0x0003300000301000 */
[----:B------:R1:W0:Y:S01]  /*1220*/  F2F.F32.F64 R23, R20 ;  /* 0x0000001400177310 */ /* 0x0002220000301000 */
[----:B------:R-:W-:Y:S05]  /*1230*/  BRA.U !UP0, `(.L_x_10) ;  /* 0x0000000108607547 */ /* 0x000fea000b800000 */
[----:B01----:R-:W-:Y:S01]  /*1240*/  IABS R16, R4 ;  /* 0x0000000400107213 */ /* 0x003fe20000000000 */
[----:B------:R-:W-:Y:S01]  /*1250*/  IMAD.MOV.U32 R14, RZ, RZ, RZ ;  /* 0x000000ffff0e7224 */ /* 0x000fe200078e00ff */
[----:B------:R-:W-:Y:S02]  /*1260*/  IABS R24, R3 ;  /* 0x0000000300187213 */ /* 0x000fe40000000000 */
        /* <DEDUP_REMOVED lines=21> */
.L_x_10:
[----:B------:R-:W-:Y:S01]  /*13c0*/  I2FP.F32.U32 R14, R3 ;  /* 0x00000003000e7245 */ /* 0x000fe20000201000 */
[----:B-12---:R-:W-:Y:S01]  /*13d0*/  IMAD R21, R0, R5, UR4 ;  /* 0x0000000400157e24 */ /* 0x006fe2000f8e0205 */
[----:B------:R-:W-:-:S03]  /*13e0*/  UIADD3 UR4, UPT, UPT, UR4, 0x1, URZ ;  /* 0x0000000104047890 */ /* 0x000fc6000fffe0ff */
[----:B0-----:R-:W-:Y:S01]  /*13f0*/  FMUL R25, R14, UR5 ;  /* 0x000000050e197c20 */ /* 0x001fe20008400000 */
[----:B------:R-:W-:-:S04]  /*1400*/  IMAD.WIDE R14, R21, 0x4, R8 ;  /* 0x00000004150e7825 */ /* 0x000fc800078e0208 */
[C---:B---3--:R-:W-:Y:S01]  /*1410*/  IMAD.WIDE R16, R21.reuse, 0x4, R12 ;  /* 0x0000000415107825 */ /* 0x048fe200078e020c */
[----:B------:R0:W-:Y:S03]  /*1420*/  STG.E desc[UR6][R14.64], R19 ;  /* 0x000000130e007986 */ /* 0x0001e6000c101906 */
[----:B------:R-:W-:Y:S01]  /*1430*/  IMAD.WIDE R20, R21, 0x4, R6 ;  /* 0x0000000415147825 */ /* 0x000fe200078e0206 */
[----:B------:R0:W-:Y:S04]  /*1440*/  STG.E desc[UR6][R16.64], R18 ;  /* 0x0000001210007986 */ /* 0x0001e8000c101906 */
[----:B------:R0:W-:Y:S02]  /*1450*/  STG.E desc[UR6][R20.64], R25 ;  /* 0x0000001914007986 */ /* 0x0001e4000c101906 */
.L_x_11:
[----:B------:R-:W-:Y:S01]  /*1460*/  VIADD R3, R3, 0x1 ;  /* 0x0000000103037836 */ /* 0x000fe20000000000 */
[----:B0---4-:R-:W-:Y:S02]  /*1470*/  MOV R18, R22 ;  /* 0x0000001600127202 */ /* 0x011fe40000000f00 */
[----:B------:R-:W-:Y:S01]  /*1480*/  MOV R19, R23 ;  /* 0x0000001700137202 */ /* 0x000fe20000000f00 */
[----:B------:R-:W-:Y:S06]  /*1490*/  @P0 BRA `(.L_x_12) ;  /* 0xfffffffc00080947 */ /* 0x000fec000383ffff */
[----:B------:R-:W-:Y:S05]  /*14a0*/  EXIT ;  /* 0x000000000000794d */ /* 0x000fea0003800000 */
.L_x_13:
[----:B------:R-:W-:-:S00]  /*14b0*/  BRA `(.L_x_13) ;  /* 0xfffffffc00fc7947 */ /* 0x000fc0000383ffff */
[----:B------:R-:W-:-:S00]  /*14c0*/  NOP ;  /* 0x0000000000007918 */ /* 0x000fc00000000000 */
        /* <DEDUP_REMOVED lines=11> */
.L_x_14:


//--------------------- .nv.shared.reserved.0     --------------------------
	.section	.nv.shared.reserved.0,"aw",@nobits
	.weak		__nv_reservedSMEM_offset_0_alias
	.size		__nv_reservedSMEM_offset_0_alias, 0, 64
	.other		__nv_reservedSMEM_offset_0_alias,@"STO_CUDA_RESERVED_SHARED STV_DEFAULT"
__nv_reservedSMEM_offset_0_alias:
	.zero		0
	.zero		64


//--------------------- .nv.constant0._Z10fhn_kernelPfS_S_S_S_fifii --------------------------
	.section	.nv.constant0._Z10fhn_kernelPfS_S_S_S_fifii,"a",@progbits
	.sectionflags	@""
	.align	4
.nv.constant0._Z10fhn_kernelPfS_S_S_S_fifii:
	.zero		956


//--------------------- SYMBOLS --------------------------

	.type		.nv.reservedSmem.offset0,@object
	.size		.nv.reservedSmem.offset0,0x4
